//
// Generated by NVIDIA NVVM Compiler
//
// Compiler Build ID: CL-36424714
// Cuda compilation tools, release 13.0, V13.0.88
// Based on NVVM 20.0.0
//

.version 9.0
.target sm_100
.address_size 64

	// .globl	_Z20matrixVectorMultiplyPKfS0_Pfii

.visible .entry _Z20matrixVectorMultiplyPKfS0_Pfii(
	.param .u64 .ptr .align 1 _Z20matrixVectorMultiplyPKfS0_Pfii_param_0,
	.param .u64 .ptr .align 1 _Z20matrixVectorMultiplyPKfS0_Pfii_param_1,
	.param .u64 .ptr .align 1 _Z20matrixVectorMultiplyPKfS0_Pfii_param_2,
	.param .u32 _Z20matrixVectorMultiplyPKfS0_Pfii_param_3,
	.param .u32 _Z20matrixVectorMultiplyPKfS0_Pfii_param_4
)
{
	.reg .pred 	%p<11>;
	.reg .b32 	%r<38>;
	.reg .b32 	%f<112>;
	.reg .b64 	%rd<31>;

	ld.param.u64 	%rd11, [_Z20matrixVectorMultiplyPKfS0_Pfii_param_0];
	ld.param.u64 	%rd12, [_Z20matrixVectorMultiplyPKfS0_Pfii_param_1];
	ld.param.u64 	%rd10, [_Z20matrixVectorMultiplyPKfS0_Pfii_param_2];
	ld.param.u32 	%r24, [_Z20matrixVectorMultiplyPKfS0_Pfii_param_3];
	ld.param.u32 	%r23, [_Z20matrixVectorMultiplyPKfS0_Pfii_param_4];
	cvta.to.global.u64 	%rd1, %rd12;
	cvta.to.global.u64 	%rd2, %rd11;
	mov.u32 	%r25, %ctaid.x;
	mov.u32 	%r26, %ntid.x;
	mov.u32 	%r27, %tid.x;
	mad.lo.s32 	%r1, %r25, %r26, %r27;
	setp.ge.s32 	%p1, %r1, %r24;
	@%p1 bra 	$L__BB0_15;
	setp.lt.s32 	%p2, %r23, 1;
	mov.f32 	%f111, 0f00000000;
	@%p2 bra 	$L__BB0_14;
	mul.lo.s32 	%r2, %r23, %r1;
	and.b32  	%r3, %r23, 15;
	setp.lt.u32 	%p3, %r23, 16;
	mov.f32 	%f111, 0f00000000;
	mov.b32 	%r34, 0;
	@%p3 bra 	$L__BB0_5;
	and.b32  	%r34, %r23, 2147483632;
	neg.s32 	%r32, %r34;
	add.s64 	%rd3, %rd2, 32;
	add.s64 	%rd29, %rd1, 32;
	mov.f32 	%f111, 0f00000000;
	mov.u32 	%r31, %r2;
$L__BB0_4:
	.pragma "nounroll";
	mul.wide.s32 	%rd13, %r31, 4;
	add.s64 	%rd14, %rd3, %rd13;
	ld.global.f32 	%f18, [%rd14+-32];
	ld.global.f32 	%f19, [%rd29+-32];
	fma.rn.f32 	%f20, %f18, %f19, %f111;
	ld.global.f32 	%f21, [%rd14+-28];
	ld.global.f32 	%f22, [%rd29+-28];
	fma.rn.f32 	%f23, %f21, %f22, %f20;
	ld.global.f32 	%f24, [%rd14+-24];
	ld.global.f32 	%f25, [%rd29+-24];
	fma.rn.f32 	%f26, %f24, %f25, %f23;
	ld.global.f32 	%f27, [%rd14+-20];
	ld.global.f32 	%f28, [%rd29+-20];
	fma.rn.f32 	%f29, %f27, %f28, %f26;
	ld.global.f32 	%f30, [%rd14+-16];
	ld.global.f32 	%f31, [%rd29+-16];
	fma.rn.f32 	%f32, %f30, %f31, %f29;
	ld.global.f32 	%f33, [%rd14+-12];
	ld.global.f32 	%f34, [%rd29+-12];
	fma.rn.f32 	%f35, %f33, %f34, %f32;
	ld.global.f32 	%f36, [%rd14+-8];
	ld.global.f32 	%f37, [%rd29+-8];
	fma.rn.f32 	%f38, %f36, %f37, %f35;
	ld.global.f32 	%f39, [%rd14+-4];
	ld.global.f32 	%f40, [%rd29+-4];
	fma.rn.f32 	%f41, %f39, %f40, %f38;
	ld.global.f32 	%f42, [%rd14];
	ld.global.f32 	%f43, [%rd29];
	fma.rn.f32 	%f44, %f42, %f43, %f41;
	ld.global.f32 	%f45, [%rd14+4];
	ld.global.f32 	%f46, [%rd29+4];
	fma.rn.f32 	%f47, %f45, %f46, %f44;
	ld.global.f32 	%f48, [%rd14+8];
	ld.global.f32 	%f49, [%rd29+8];
	fma.rn.f32 	%f50, %f48, %f49, %f47;
	ld.global.f32 	%f51, [%rd14+12];
	ld.global.f32 	%f52, [%rd29+12];
	fma.rn.f32 	%f53, %f51, %f52, %f50;
	ld.global.f32 	%f54, [%rd14+16];
	ld.global.f32 	%f55, [%rd29+16];
	fma.rn.f32 	%f56, %f54, %f55, %f53;
	ld.global.f32 	%f57, [%rd14+20];
	ld.global.f32 	%f58, [%rd29+20];
	fma.rn.f32 	%f59, %f57, %f58, %f56;
	ld.global.f32 	%f60, [%rd14+24];
	ld.global.f32 	%f61, [%rd29+24];
	fma.rn.f32 	%f62, %f60, %f61, %f59;
	ld.global.f32 	%f63, [%rd14+28];
	ld.global.f32 	%f64, [%rd29+28];
	fma.rn.f32 	%f111, %f63, %f64, %f62;
	add.s32 	%r32, %r32, 16;
	add.s32 	%r31, %r31, 16;
	add.s64 	%rd29, %rd29, 64;
	setp.ne.s32 	%p4, %r32, 0;
	@%p4 bra 	$L__BB0_4;
$L__BB0_5:
	setp.eq.s32 	%p5, %r3, 0;
	@%p5 bra 	$L__BB0_14;
	and.b32  	%r11, %r23, 7;
	setp.lt.u32 	%p6, %r3, 8;
	@%p6 bra 	$L__BB0_8;
	add.s32 	%r29, %r34, %r2;
	mul.wide.s32 	%rd15, %r29, 4;
	add.s64 	%rd16, %rd2, %rd15;
	ld.global.f32 	%f66, [%rd16];
	mul.wide.u32 	%rd17, %r34, 4;
	add.s64 	%rd18, %rd1, %rd17;
	ld.global.f32 	%f67, [%rd18];
	fma.rn.f32 	%f68, %f66, %f67, %f111;
	ld.global.f32 	%f69, [%rd16+4];
	ld.global.f32 	%f70, [%rd18+4];
	fma.rn.f32 	%f71, %f69, %f70, %f68;
	ld.global.f32 	%f72, [%rd16+8];
	ld.global.f32 	%f73, [%rd18+8];
	fma.rn.f32 	%f74, %f72, %f73, %f71;
	ld.global.f32 	%f75, [%rd16+12];
	ld.global.f32 	%f76, [%rd18+12];
	fma.rn.f32 	%f77, %f75, %f76, %f74;
	ld.global.f32 	%f78, [%rd16+16];
	ld.global.f32 	%f79, [%rd18+16];
	fma.rn.f32 	%f80, %f78, %f79, %f77;
	ld.global.f32 	%f81, [%rd16+20];
	ld.global.f32 	%f82, [%rd18+20];
	fma.rn.f32 	%f83, %f81, %f82, %f80;
	ld.global.f32 	%f84, [%rd16+24];
	ld.global.f32 	%f85, [%rd18+24];
	fma.rn.f32 	%f86, %f84, %f85, %f83;
	ld.global.f32 	%f87, [%rd16+28];
	ld.global.f32 	%f88, [%rd18+28];
	fma.rn.f32 	%f111, %f87, %f88, %f86;
	add.s32 	%r34, %r34, 8;
$L__BB0_8:
	setp.eq.s32 	%p7, %r11, 0;
	@%p7 bra 	$L__BB0_14;
	and.b32  	%r14, %r23, 3;
	setp.lt.u32 	%p8, %r11, 4;
	@%p8 bra 	$L__BB0_11;
	add.s32 	%r30, %r34, %r2;
	mul.wide.s32 	%rd19, %r30, 4;
	add.s64 	%rd20, %rd2, %rd19;
	ld.global.f32 	%f90, [%rd20];
	mul.wide.u32 	%rd21, %r34, 4;
	add.s64 	%rd22, %rd1, %rd21;
	ld.global.f32 	%f91, [%rd22];
	fma.rn.f32 	%f92, %f90, %f91, %f111;
	ld.global.f32 	%f93, [%rd20+4];
	ld.global.f32 	%f94, [%rd22+4];
	fma.rn.f32 	%f95, %f93, %f94, %f92;
	ld.global.f32 	%f96, [%rd20+8];
	ld.global.f32 	%f97, [%rd22+8];
	fma.rn.f32 	%f98, %f96, %f97, %f95;
	ld.global.f32 	%f99, [%rd20+12];
	ld.global.f32 	%f100, [%rd22+12];
	fma.rn.f32 	%f111, %f99, %f100, %f98;
	add.s32 	%r34, %r34, 4;
$L__BB0_11:
	setp.eq.s32 	%p9, %r14, 0;
	@%p9 bra 	$L__BB0_14;
	mul.wide.u32 	%rd23, %r34, 4;
	add.s64 	%rd30, %rd1, %rd23;
	add.s32 	%r37, %r34, %r2;
	neg.s32 	%r36, %r14;
$L__BB0_13:
	.pragma "nounroll";
	mul.wide.s32 	%rd24, %r37, 4;
	add.s64 	%rd25, %rd2, %rd24;
	ld.global.f32 	%f101, [%rd25];
	ld.global.f32 	%f102, [%rd30];
	fma.rn.f32 	%f111, %f101, %f102, %f111;
	add.s64 	%rd30, %rd30, 4;
	add.s32 	%r37, %r37, 1;
	add.s32 	%r36, %r36, 1;
	setp.ne.s32 	%p10, %r36, 0;
	@%p10 bra 	$L__BB0_13;
$L__BB0_14:
	cvta.to.global.u64 	%rd26, %rd10;
	mul.wide.s32 	%rd27, %r1, 4;
	add.s64 	%rd28, %rd26, %rd27;
	st.global.f32 	[%rd28], %f111;
$L__BB0_15:
	ret;

}


// ===== COMPILED SASS (sm_100) =====

	.target	sm_100

	.elftype	@"ET_EXEC"


//--------------------- .note.nv.tkinfo           --------------------------
	.section	.note.nv.tkinfo,"",@"SHT_NOTE"
	.sectionflags	@"SHF_NOTE_NV_TKINFO"
	.tkinfo
        /*0018*/ 	.word	0x00000002
        /*0030*/ 	.string	""
        /*0030*/ 	.string	"ptxas"
        /*0030*/ 	.string	"Cuda compilation tools, release 13.0, V13.0.88"
        /*0030*/ 	.string	"Build cuda_13.0.r13.0/compiler.36424714_0"
        /*0030*/ 	.string	"-arch sm_100 -m 64 "



//--------------------- .note.nv.cuinfo           --------------------------
	.section	.note.nv.cuinfo,"",@"SHT_NOTE"
	.sectionflags	@"SHF_NOTE_NV_CUINFO"
        /*0018*/ 	.short	0x0002
        /*001a*/ 	.short	0x0064
        /*001c*/ 	.short	0x0082
	.zero		2


//--------------------- .nv.info                  --------------------------
	.section	.nv.info,"",@"SHT_CUDA_INFO"
	.align	4


	//----- nvinfo : EIATTR_REGCOUNT
	.align		4
        /*0000*/ 	.byte	0x04, 0x2f
        /*0002*/ 	.short	(.L_1 - .L_0)
	.align		4
.L_0:
        /*0004*/ 	.word	index@(_Z20matrixVectorMultiplyPKfS0_Pfii)
        /*0008*/ 	.word	0x0000001e


	//----- nvinfo : EIATTR_FRAME_SIZE
	.align		4
.L_1:
        /*000c*/ 	.byte	0x04, 0x11
        /*000e*/ 	.short	(.L_3 - .L_2)
	.align		4
.L_2:
        /*0010*/ 	.word	index@(_Z20matrixVectorMultiplyPKfS0_Pfii)
        /*0014*/ 	.word	0x00000000


	//----- nvinfo : EIATTR_MIN_STACK_SIZE
	.align		4
.L_3:
        /*0018*/ 	.byte	0x04, 0x12
        /*001a*/ 	.short	(.L_5 - .L_4)
	.align		4
.L_4:
        /*001c*/ 	.word	index@(_Z20matrixVectorMultiplyPKfS0_Pfii)
        /*0020*/ 	.word	0x00000000
.L_5:


//--------------------- .nv.compat                --------------------------
	.section	.nv.compat,"",@"SHT_CUDA_COMPAT_INFO"
	.align	4
        /*0000*/ 	.byte	0x02, 0x09, 0x00, 0x00, 0x02, 0x02, 0x01, 0x00, 0x02, 0x05, 0x05, 0x00, 0x03, 0x07, 0x01, 0x01
        /*0010*/ 	.byte	0x02, 0x03, 0x00, 0x00, 0x02, 0x06, 0x01, 0x00, 0x04, 0x0b, 0x08, 0x00, 0x09, 0x00, 0x00, 0x00
        /*0020*/ 	.byte	0x00, 0x00, 0x00, 0x00


//--------------------- .nv.info._Z20matrixVectorMultiplyPKfS0_Pfii --------------------------
	.section	.nv.info._Z20matrixVectorMultiplyPKfS0_Pfii,"",@"SHT_CUDA_INFO"
	.sectionflags	@""
	.align	4


	//----- nvinfo : EIATTR_CUDA_API_VERSION
	.align		4
        /*0000*/ 	.byte	0x04, 0x37
        /*0002*/ 	.short	(.L_7 - .L_6)
.L_6:
        /*0004*/ 	.word	0x00000082


	//----- nvinfo : EIATTR_KPARAM_INFO
	.align		4
.L_7:
        /*0008*/ 	.byte	0x04, 0x17
        /*000a*/ 	.short	(.L_9 - .L_8)
.L_8:
        /*000c*/ 	.word	0x00000000
        /*0010*/ 	.short	0x0004
        /*0012*/ 	.short	0x001c
        /*0014*/ 	.byte	0x00, 0xf0, 0x11, 0x00


	//----- nvinfo : EIATTR_KPARAM_INFO
	.align		4
.L_9:
        /*0018*/ 	.byte	0x04, 0x17
        /*001a*/ 	.short	(.L_11 - .L_10)
.L_10:
        /*001c*/ 	.word	0x00000000
        /*0020*/ 	.short	0x0003
        /*0022*/ 	.short	0x0018
        /*0024*/ 	.byte	0x00, 0xf0, 0x11, 0x00


	//----- nvinfo : EIATTR_KPARAM_INFO
	.align		4
.L_11:
        /*0028*/ 	.byte	0x04, 0x17
        /*002a*/ 	.short	(.L_13 - .L_12)
.L_12:
        /*002c*/ 	.word	0x00000000
        /*0030*/ 	.short	0x0002
        /*0032*/ 	.short	0x0010
        /*0034*/ 	.byte	0x00, 0xf5, 0x21, 0x00


	//----- nvinfo : EIATTR_KPARAM_INFO
	.align		4
.L_13:
        /*0038*/ 	.byte	0x04, 0x17
        /*003a*/ 	.short	(.L_15 - .L_14)
.L_14:
        /*003c*/ 	.word	0x00000000
        /*0040*/ 	.short	0x0001
        /*0042*/ 	.short	0x0008
        /*0044*/ 	.byte	0x00, 0xf5, 0x21, 0x00


	//----- nvinfo : EIATTR_KPARAM_INFO
	.align		4
.L_15:
        /*0048*/ 	.byte	0x04, 0x17
        /*004a*/ 	.short	(.L_17 - .L_16)
.L_16:
        /*004c*/ 	.word	0x00000000
        /*0050*/ 	.short	0x0000
        /*0052*/ 	.short	0x0000
        /*0054*/ 	.byte	0x00, 0xf5, 0x21, 0x00


	//----- nvinfo : EIATTR_SPARSE_MMA_MASK
	.align		4
.L_17:
        /*0058*/ 	.byte	0x03, 0x50
        /*005a*/ 	.short	0x0000


	//----- nvinfo : EIATTR_MAXREG_COUNT
	.align		4
        /*005c*/ 	.byte	0x03, 0x1b
        /*005e*/ 	.short	0x00ff


	//----- nvinfo : EIATTR_MERCURY_ISA_VERSION
	.align		4
        /*0060*/ 	.byte	0x03, 0x5f
        /*0062*/ 	.short	0x0101


	//----- nvinfo : EIATTR_VRC_CTA_INIT_COUNT
	.align		4
        /*0064*/ 	.byte	0x02, 0x4a
	.zero		1
	.zero		1


	//----- nvinfo : EIATTR_EXIT_INSTR_OFFSETS
	.align		4
        /*0068*/ 	.byte	0x04, 0x1c
        /*006a*/ 	.short	(.L_19 - .L_18)


	//   ....[0]....
.L_18:
        /*006c*/ 	.word	0x00000070


	//   ....[1]....
        /*0070*/ 	.word	0x00000a90


	//----- nvinfo : EIATTR_CBANK_PARAM_SIZE
	.align		4
.L_19:
        /*0074*/ 	.byte	0x03, 0x19
        /*0076*/ 	.short	0x0020


	//----- nvinfo : EIATTR_PARAM_CBANK
	.align		4
        /*0078*/ 	.byte	0x04, 0x0a
        /*007a*/ 	.short	(.L_21 - .L_20)
	.align		4
.L_20:
        /*007c*/ 	.word	index@(.nv.constant0._Z20matrixVectorMultiplyPKfS0_Pfii)
        /*0080*/ 	.short	0x0380
        /*0082*/ 	.short	0x0020


	//----- nvinfo : EIATTR_SW_WAR
	.align		4
.L_21:
        /*0084*/ 	.byte	0x04, 0x36
        /*0086*/ 	.short	(.L_23 - .L_22)
.L_22:
        /*0088*/ 	.word	0x00000008
.L_23:


//--------------------- .nv.callgraph             --------------------------
	.section	.nv.callgraph,"",@"SHT_CUDA_CALLGRAPH"
	.align	4
	.sectionentsize	8
	.align		4
        /*0000*/ 	.word	0x00000000
	.align		4
        /*0004*/ 	.word	0xffffffff
	.align		4
        /*0008*/ 	.word	0x00000000
	.align		4
        /*000c*/ 	.word	0xfffffffe
	.align		4
        /*0010*/ 	.word	0x00000000
	.align		4
        /*0014*/ 	.word	0xfffffffd
	.align		4
        /*0018*/ 	.word	0x00000000
	.align		4
        /*001c*/ 	.word	0xfffffffc


//--------------------- .text._Z20matrixVectorMultiplyPKfS0_Pfii --------------------------
	.section	.text._Z20matrixVectorMultiplyPKfS0_Pfii,"ax",@progbits
	.align	128
        .global         _Z20matrixVectorMultiplyPKfS0_Pfii
        .type           _Z20matrixVectorMultiplyPKfS0_Pfii,@function
        .size           _Z20matrixVectorMultiplyPKfS0_Pfii,(.L_x_7 - _Z20matrixVectorMultiplyPKfS0_Pfii)
        .other          _Z20matrixVectorMultiplyPKfS0_Pfii,@"STO_CUDA_ENTRY STV_DEFAULT"
_Z20matrixVectorMultiplyPKfS0_Pfii:
.text._Z20matrixVectorMultiplyPKfS0_Pfii:
[----:B------:R-:W-:Y:S01]  /*0000*/  LDC R1, c[0x0][0x37c] ;  /* 0x0000df00ff017b82 */ /* 0x000fe20000000800 */
[----:B------:R-:W0:Y:S07]  /*0010*/  S2R R3, SR_TID.X ;  /* 0x0000000000037919 */ /* 0x000e2e0000002100 */
[----:B------:R-:W0:Y:S01]  /*0020*/  S2UR UR4, SR_CTAID.X ;  /* 0x00000000000479c3 */ /* 0x000e220000002500 */
[----:B------:R-:W1:Y:S07]  /*0030*/  LDCU UR5, c[0x0][0x398] ;  /* 0x00007300ff0577ac */ /* 0x000e6e0008000800 */
[----:B------:R-:W0:Y:S02]  /*0040*/  LDC R0, c[0x0][0x360] ;  /* 0x0000d800ff007b82 */ /* 0x000e240000000800 */
[----:B0-----:R-:W-:-:S05]  /*0050*/  IMAD R0, R0, UR4, R3 ;  /* 0x0000000400007c24 */ /* 0x001fca000f8e0203 */
[----:B-1----:R-:W-:-:S13]  /*0060*/  ISETP.GE.AND P0, PT, R0, UR5, PT ;  /* 0x0000000500007c0c */ /* 0x002fda000bf06270 */
[----:B------:R-:W-:Y:S05]  /*0070*/  @P0 EXIT ;  /* 0x000000000000094d */ /* 0x000fea0003800000 */
[----:B------:R-:W0:Y:S01]  /*0080*/  LDCU UR8, c[0x0][0x39c] ;  /* 0x00007380ff0877ac */ /* 0x000e220008000800 */
[----:B------:R-:W-:Y:S01]  /*0090*/  HFMA2 R15, -RZ, RZ, 0, 0 ;  /* 0x00000000ff0f7431 */ /* 0x000fe200000001ff */
[----:B------:R-:W1:Y:S01]  /*00a0*/  LDCU.64 UR16, c[0x0][0x358] ;  /* 0x00006b00ff1077ac */ /* 0x000e620008000a00 */
[----:B0-----:R-:W-:-:S09]  /*00b0*/  UISETP.GE.AND UP0, UPT, UR8, 0x1, UPT ;  /* 0x000000010800788c */ /* 0x001fd2000bf06270 */
[----:B-1----:R-:W-:Y:S05]  /*00c0*/  BRA.U !UP0, `(.L_x_0) ;  /* 0x0000000908647547 */ /* 0x002fea000b800000 */
[----:B------:R-:W-:Y:S02]  /*00d0*/  UISETP.GE.U32.AND UP1, UPT, UR8, 0x10, UPT ;  /* 0x000000100800788c */ /* 0x000fe4000bf26070 */
[----:B------:R-:W-:Y:S01]  /*00e0*/  IMAD R7, R0, UR8, RZ ;  /* 0x0000000800077c24 */ /* 0x000fe2000f8e02ff */
[----:B------:R-:W-:Y:S01]  /*00f0*/  ULOP3.LUT UR9, UR8, 0xf, URZ, 0xc0, !UPT ;  /* 0x0000000f08097892 */ /* 0x000fe2000f8ec0ff */
[----:B------:R-:W-:Y:S02]  /*0100*/  MOV R15, RZ ;  /* 0x000000ff000f7202 */ /* 0x000fe40000000f00 */
[----:B------:R-:W-:Y:S01]  /*0110*/  MOV R8, RZ ;  /* 0x000000ff00087202 */ /* 0x000fe20000000f00 */
[----:B------:R-:W-:Y:S02]  /*0120*/  UISETP.NE.AND UP0, UPT, UR9, URZ, UPT ;  /* 0x000000ff0900728c */ /* 0x000fe4000bf05270 */
[----:B------:R-:W-:Y:S09]  /*0130*/  BRA.U !UP1, `(.L_x_1) ;  /* 0x0000000509147547 */ /* 0x000ff2000b800000 */
[----:B------:R-:W0:Y:S01]  /*0140*/  LDCU.128 UR12, c[0x0][0x380] ;  /* 0x00007000ff0c77ac */ /* 0x000e220008000c00 */
[----:B------:R-:W-:Y:S02]  /*0150*/  MOV R15, RZ ;  /* 0x000000ff000f7202 */ /* 0x000fe40000000f00 */
[----:B------:R-:W-:Y:S01]  /*0160*/  MOV R6, R7 ;  /* 0x0000000700067202 */ /* 0x000fe20000000f00 */
[----:B------:R-:W-:-:S04]  /*0170*/  ULOP3.LUT UR10, UR8, 0x7ffffff0, URZ, 0xc0, !UPT ;  /* 0x7ffffff0080a7892 */ /* 0x000fc8000f8ec0ff */
[----:B------:R-:W-:Y:S02]  /*0180*/  UIADD3 UR11, UPT, UPT, -UR10, URZ, URZ ;  /* 0x000000ff0a0b7290 */ /* 0x000fe4000fffe1ff */
[----:B------:R-:W-:Y:S01]  /*0190*/  MOV R8, UR10 ;  /* 0x0000000a00087c02 */ /* 0x000fe20008000f00 */
[----:B0-----:R-:W-:Y:S02]  /*01a0*/  UIADD3 UR4, UP2, UPT, UR14, 0x20, URZ ;  /* 0x000000200e047890 */ /* 0x001fe4000ff5e0ff */
[----:B------:R-:W-:Y:S02]  /*01b0*/  UIADD3 UR6, UP1, UPT, UR12, 0x20, URZ ;  /* 0x000000200c067890 */ /* 0x000fe4000ff3e0ff */
[----:B------:R-:W-:Y:S02]  /*01c0*/  UIADD3.X UR5, UPT, UPT, URZ, UR15, URZ, UP2, !UPT ;  /* 0x0000000fff057290 */ /* 0x000fe400097fe4ff */
[----:B------:R-:W-:Y:S01]  /*01d0*/  MOV R2, UR4 ;  /* 0x0000000400027c02 */ /* 0x000fe20008000f00 */
[----:B------:R-:W-:-:S03]  /*01e0*/  UIADD3.X UR7, UPT, UPT, URZ, UR13, URZ, UP1, !UPT ;  /* 0x0000000dff077290 */ /* 0x000fc60008ffe4ff */
[----:B------:R-:W-:-:S09]  /*01f0*/  MOV R3, UR5 ;  /* 0x0000000500037c02 */ /* 0x000fd20008000f00 */
.L_x_2:
[----:B------:R-:W-:Y:S01]  /*0200*/  MOV R4, UR6 ;  /* 0x0000000600047c02 */ /* 0x000fe20008000f00 */
[----:B------:R-:W2:Y:S01]  /*0210*/  LDG.E R17, desc[UR16][R2.64+-0x20] ;  /* 0xffffe01002117981 */ /* 0x000ea2000c1e1900 */
[----:B------:R-:W-:-:S03]  /*0220*/  MOV R5, UR7 ;  /* 0x0000000700057c02 */ /* 0x000fc60008000f00 */
[----:B------:R-:W3:Y:S01]  /*0230*/  LDG.E R25, desc[UR16][R2.64+-0x1c] ;  /* 0xffffe41002197981 */ /* 0x000ee2000c1e1900 */
[----:B------:R-:W-:-:S03]  /*0240*/  IMAD.WIDE R4, R6, 0x4, R4 ;  /* 0x0000000406047825 */ /* 0x000fc600078e0204 */
[----:B------:R-:W4:Y:S04]  /*0250*/  LDG.E R19, desc[UR16][R2.64+-0x18] ;  /* 0xffffe81002137981 */ /* 0x000f28000c1e1900 */
[----:B------:R-:W2:Y:S04]  /*0260*/  LDG.E R16, desc[UR16][R4.64+-0x20] ;  /* 0xffffe01004107981 */ /* 0x000ea8000c1e1900 */
[----:B------:R-:W3:Y:S04]  /*0270*/  LDG.E R18, desc[UR16][R4.64+-0x1c] ;  /* 0xffffe41004127981 */ /* 0x000ee8000c1e1900 */
[----:B------:R-:W4:Y:S04]  /*0280*/  LDG.E R20, desc[UR16][R4.64+-0x18] ;  /* 0xffffe81004147981 */ /* 0x000f28000c1e1900 */
[----:B------:R-:W5:Y:S04]  /*0290*/  LDG.E R22, desc[UR16][R2.64+-0x14] ;  /* 0xffffec1002167981 */ /* 0x000f68000c1e1900 */
        /* <DEDUP_REMOVED lines=8> */
[----:B------:R-:W5:Y:S01]  /*0320*/  LDG.E R14, desc[UR16][R4.64+-0x4] ;  /* 0xfffffc10040e7981 */ /* 0x000f62000c1e1900 */
[----:B--2---:R-:W-:-:S03]  /*0330*/  FFMA R17, R16, R17, R15 ;  /* 0x0000001110117223 */ /* 0x004fc6000000000f */
[----:B------:R-:W2:Y:S04]  /*0340*/  LDG.E R15, desc[UR16][R2.64] ;  /* 0x00000010020f7981 */ /* 0x000ea8000c1e1900 */
[----:B------:R-:W2:Y:S01]  /*0350*/  LDG.E R16, desc[UR16][R4.64] ;  /* 0x0000001004107981 */ /* 0x000ea2000c1e1900 */
[----:B---3--:R-:W-:-:S03]  /*0360*/  FFMA R25, R18, R25, R17 ;  /* 0x0000001912197223 */ /* 0x008fc60000000011 */
[----:B------:R-:W3:Y:S01]  /*0370*/  LDG.E R17, desc[UR16][R2.64+0x4] ;  /* 0x0000041002117981 */ /* 0x000ee2000c1e1900 */
[----:B----4-:R-:W-:-:S03]  /*0380*/  FFMA R26, R20, R19, R25 ;  /* 0x00000013141a7223 */ /* 0x010fc60000000019 */
[----:B------:R-:W3:Y:S04]  /*0390*/  LDG.E R18, desc[UR16][R4.64+0x4] ;  /* 0x0000041004127981 */ /* 0x000ee8000c1e1900 */
[----:B------:R-:W4:Y:S01]  /*03a0*/  LDG.E R20, desc[UR16][R2.64+0x8] ;  /* 0x0000081002147981 */ /* 0x000f22000c1e1900 */
[----:B-----5:R-:W-:-:S03]  /*03b0*/  FFMA R25, R21, R22, R26 ;  /* 0x0000001615197223 */ /* 0x020fc6000000001a */
[----:B------:R-:W4:Y:S04]  /*03c0*/  LDG.E R19, desc[UR16][R4.64+0x8] ;  /* 0x0000081004137981 */ /* 0x000f28000c1e1900 */
[----:B------:R-:W5:Y:S01]  /*03d0*/  LDG.E R22, desc[UR16][R2.64+0xc] ;  /* 0x00000c1002167981 */ /* 0x000f62000c1e1900 */
[----:B------:R-:W-:-:S03]  /*03e0*/  FFMA R25, R24, R23, R25 ;  /* 0x0000001718197223 */ /* 0x000fc60000000019 */
[----:B------:R-:W5:Y:S04]  /*03f0*/  LDG.E R21, desc[UR16][R4.64+0xc] ;  /* 0x00000c1004157981 */ /* 0x000f68000c1e1900 */
[----:B------:R-:W5:Y:S01]  /*0400*/  LDG.E R24, desc[UR16][R2.64+0x10] ;  /* 0x0000101002187981 */ /* 0x000f62000c1e1900 */
[----:B------:R-:W-:-:S03]  /*0410*/  FFMA R25, R10, R9, R25 ;  /* 0x000000090a197223 */ /* 0x000fc60000000019 */
[----:B------:R-:W5:Y:S04]  /*0420*/  LDG.E R23, desc[UR16][R4.64+0x10] ;  /* 0x0000101004177981 */ /* 0x000f68000c1e1900 */
[----:B------:R-:W5:Y:S01]  /*0430*/  LDG.E R10, desc[UR16][R2.64+0x14] ;  /* 0x00001410020a7981 */ /* 0x000f62000c1e1900 */
[----:B------:R-:W-:-:S03]  /*0440*/  FFMA R27, R12, R11, R25 ;  /* 0x0000000b0c1b7223 */ /* 0x000fc60000000019 */
[----:B------:R-:W5:Y:S04]  /*0450*/  LDG.E R9, desc[UR16][R4.64+0x14] ;  /* 0x0000141004097981 */ /* 0x000f68000c1e1900 */
[----:B------:R-:W5:Y:S04]  /*0460*/  LDG.E R11, desc[UR16][R2.64+0x18] ;  /* 0x00001810020b7981 */ /* 0x000f68000c1e1900 */
[----:B------:R-:W5:Y:S04]  /*0470*/  LDG.E R12, desc[UR16][R4.64+0x18] ;  /* 0x00001810040c7981 */ /* 0x000f68000c1e1900 */
[----:B------:R-:W5:Y:S04]  /*0480*/  LDG.E R25, desc[UR16][R4.64+0x1c] ;  /* 0x00001c1004197981 */ /* 0x000f68000c1e1900 */
[----:B------:R0:W5:Y:S01]  /*0490*/  LDG.E R26, desc[UR16][R2.64+0x1c] ;  /* 0x00001c10021a7981 */ /* 0x000162000c1e1900 */
[----:B------:R-:W-:Y:S01]  /*04a0*/  FFMA R13, R14, R13, R27 ;  /* 0x0000000d0e0d7223 */ /* 0x000fe2000000001b */
[----:B------:R-:W-:-:S04]  /*04b0*/  UIADD3 UR11, UPT, UPT, UR11, 0x10, URZ ;  /* 0x000000100b0b7890 */ /* 0x000fc8000fffe0ff */
[----:B------:R-:W-:Y:S01]  /*04c0*/  UISETP.NE.AND UP1, UPT, UR11, URZ, UPT ;  /* 0x000000ff0b00728c */ /* 0x000fe2000bf25270 */
[----:B0-----:R-:W-:Y:S02]  /*04d0*/  IADD3 R2, P0, PT, R2, 0x40, RZ ;  /* 0x0000004002027810 */ /* 0x001fe40007f1e0ff */
[----:B------:R-:W-:Y:S02]  /*04e0*/  IADD3 R6, PT, PT, R6, 0x10, RZ ;  /* 0x0000001006067810 */ /* 0x000fe40007ffe0ff */
[----:B------:R-:W-:Y:S01]  /*04f0*/  IADD3.X R3, PT, PT, RZ, R3, RZ, P0, !PT ;  /* 0x00000003ff037210 */ /* 0x000fe200007fe4ff */
[----:B--2---:R-:W-:-:S04]  /*0500*/  FFMA R13, R16, R15, R13 ;  /* 0x0000000f100d7223 */ /* 0x004fc8000000000d */
[----:B---3--:R-:W-:-:S04]  /*0510*/  FFMA R18, R18, R17, R13 ;  /* 0x0000001112127223 */ /* 0x008fc8000000000d */
[----:B----4-:R-:W-:-:S04]  /*0520*/  FFMA R18, R19, R20, R18 ;  /* 0x0000001413127223 */ /* 0x010fc80000000012 */
[----:B-----5:R-:W-:-:S04]  /*0530*/  FFMA R18, R21, R22, R18 ;  /* 0x0000001615127223 */ /* 0x020fc80000000012 */
[----:B------:R-:W-:-:S04]  /*0540*/  FFMA R18, R23, R24, R18 ;  /* 0x0000001817127223 */ /* 0x000fc80000000012 */
[----:B------:R-:W-:-:S04]  /*0550*/  FFMA R9, R9, R10, R18 ;  /* 0x0000000a09097223 */ /* 0x000fc80000000012 */
[----:B------:R-:W-:-:S04]  /*0560*/  FFMA R12, R12, R11, R9 ;  /* 0x0000000b0c0c7223 */ /* 0x000fc80000000009 */
[----:B------:R-:W-:Y:S01]  /*0570*/  FFMA R15, R25, R26, R12 ;  /* 0x0000001a190f7223 */ /* 0x000fe2000000000c */
[----:B------:R-:W-:Y:S06]  /*0580*/  BRA.U UP1, `(.L_x_2) ;  /* 0xfffffffd011c7547 */ /* 0x000fec000b83ffff */
.L_x_1:
[----:B------:R-:W-:Y:S05]  /*0590*/  BRA.U !UP0, `(.L_x_0) ;  /* 0x0000000508307547 */ /* 0x000fea000b800000 */
[----:B------:R-:W-:Y:S02]  /*05a0*/  UISETP.GE.U32.AND UP0, UPT, UR9, 0x8, UPT ;  /* 0x000000080900788c */ /* 0x000fe4000bf06070 */
[----:B------:R-:W-:-:S04]  /*05b0*/  ULOP3.LUT UR5, UR8, 0x7, URZ, 0xc0, !UPT ;  /* 0x0000000708057892 */ /* 0x000fc8000f8ec0ff */
[----:B------:R-:W-:-:S03]  /*05c0*/  UISETP.NE.AND UP1, UPT, UR5, URZ, UPT ;  /* 0x000000ff0500728c */ /* 0x000fc6000bf25270 */
[----:B------:R-:W-:Y:S08]  /*05d0*/  BRA.U !UP0, `(.L_x_3) ;  /* 0x0000000108787547 */ /* 0x000ff0000b800000 */
[----:B------:R-:W0:Y:S01]  /*05e0*/  LDC.64 R2, c[0x0][0x380] ;  /* 0x0000e000ff027b82 */ /* 0x000e220000000a00 */
[----:B------:R-:W-:-:S07]  /*05f0*/  IADD3 R9, PT, PT, R7, R8, RZ ;  /* 0x0000000807097210 */ /* 0x000fce0007ffe0ff */
[----:B------:R-:W1:Y:S01]  /*0600*/  LDC.64 R4, c[0x0][0x388] ;  /* 0x0000e200ff047b82 */ /* 0x000e620000000a00 */
[----:B0-----:R-:W-:-:S05]  /*0610*/  IMAD.WIDE R2, R9, 0x4, R2 ;  /* 0x0000000409027825 */ /* 0x001fca00078e0202 */
[----:B------:R-:W2:Y:S01]  /*0620*/  LDG.E R10, desc[UR16][R2.64] ;  /* 0x00000010020a7981 */ /* 0x000ea2000c1e1900 */
[----:B-1----:R-:W-:-:S03]  /*0630*/  IMAD.WIDE.U32 R4, R8, 0x4, R4 ;  /* 0x0000000408047825 */ /* 0x002fc600078e0004 */
[----:B------:R-:W3:Y:S04]  /*0640*/  LDG.E R13, desc[UR16][R2.64+0x4] ;  /* 0x00000410020d7981 */ /* 0x000ee8000c1e1900 */
[----:B------:R-:W2:Y:S04]  /*0650*/  LDG.E R11, desc[UR16][R4.64] ;  /* 0x00000010040b7981 */ /* 0x000ea8000c1e1900 */
[----:B------:R-:W3:Y:S04]  /*0660*/  LDG.E R12, desc[UR16][R4.64+0x4] ;  /* 0x00000410040c7981 */ /* 0x000ee8000c1e1900 */
[----:B------:R-:W4:Y:S04]  /*0670*/  LDG.E R17, desc[UR16][R2.64+0x8] ;  /* 0x0000081002117981 */ /* 0x000f28000c1e1900 */
        /* <DEDUP_REMOVED lines=11> */
[----:B------:R-:W-:Y:S01]  /*0730*/  IADD3 R8, PT, PT, R8, 0x8, RZ ;  /* 0x0000000808087810 */ /* 0x000fe20007ffe0ff */
[----:B--2---:R-:W-:-:S04]  /*0740*/  FFMA R10, R10, R11, R15 ;  /* 0x0000000b0a0a7223 */ /* 0x004fc8000000000f */
[----:B---3--:R-:W-:-:S04]  /*0750*/  FFMA R10, R13, R12, R10 ;  /* 0x0000000c0d0a7223 */ /* 0x008fc8000000000a */
[----:B----4-:R-:W-:-:S04]  /*0760*/  FFMA R10, R17, R14, R10 ;  /* 0x0000000e110a7223 */ /* 0x010fc8000000000a */
[----:B-----5:R-:W-:-:S04]  /*0770*/  FFMA R10, R19, R16, R10 ;  /* 0x00000010130a7223 */ /* 0x020fc8000000000a */
[----:B------:R-:W-:-:S04]  /*0780*/  FFMA R10, R21, R18, R10 ;  /* 0x00000012150a7223 */ /* 0x000fc8000000000a */
[----:B------:R-:W-:-:S04]  /*0790*/  FFMA R23, R23, R20, R10 ;  /* 0x0000001417177223 */ /* 0x000fc8000000000a */
[----:B------:R-:W-:-:S04]  /*07a0*/  FFMA R6, R6, R9, R23 ;  /* 0x0000000906067223 */ /* 0x000fc80000000017 */
[----:B------:R-:W-:-:S07]  /*07b0*/  FFMA R15, R25, R22, R6 ;  /* 0x00000016190f7223 */ /* 0x000fce0000000006 */
.L_x_3:
        /* <DEDUP_REMOVED lines=17> */
[----:B------:R-:W5:Y:S01]  /*08d0*/  LDG.E R14, desc[UR16][R4.64+0xc] ;  /* 0x00000c10040e7981 */ /* 0x000f62000c1e1900 */
[----:B------:R-:W-:Y:S01]  /*08e0*/  IADD3 R8, PT, PT, R8, 0x4, RZ ;  /* 0x0000000408087810 */ /* 0x000fe20007ffe0ff */
[----:B--2---:R-:W-:-:S04]  /*08f0*/  FFMA R6, R6, R9, R15 ;  /* 0x0000000906067223 */ /* 0x004fc8000000000f */
[----:B---3--:R-:W-:-:S04]  /*0900*/  FFMA R6, R11, R10, R6 ;  /* 0x0000000a0b067223 */ /* 0x008fc80000000006 */
[----:B----4-:R-:W-:-:S04]  /*0910*/  FFMA R6, R13, R12, R6 ;  /* 0x0000000c0d067223 */ /* 0x010fc80000000006 */
[----:B-----5:R-:W-:-:S07]  /*0920*/  FFMA R15, R17, R14, R6 ;  /* 0x0000000e110f7223 */ /* 0x020fce0000000006 */
.L_x_4:
[----:B------:R-:W-:Y:S05]  /*0930*/  BRA.U !UP1, `(.L_x_0) ;  /* 0x0000000109487547 */ /* 0x000fea000b800000 */
[----:B------:R-:W0:Y:S01]  /*0940*/  LDC.64 R2, c[0x0][0x388] ;  /* 0x0000e200ff027b82 */ /* 0x000e220000000a00 */
[----:B------:R-:W-:Y:S01]  /*0950*/  IADD3 R7, PT, PT, R7, R8, RZ ;  /* 0x0000000807077210 */ /* 0x000fe20007ffe0ff */
[----:B------:R-:W-:-:S06]  /*0960*/  UIADD3 UR4, UPT, UPT, -UR4, URZ, URZ ;  /* 0x000000ff04047290 */ /* 0x000fcc000fffe1ff */
[----:B------:R-:W1:Y:S01]  /*0970*/  LDC.64 R10, c[0x0][0x380] ;  /* 0x0000e000ff0a7b82 */ /* 0x000e620000000a00 */
[----:B0-----:R-:W-:-:S03]  /*0980*/  IMAD.WIDE.U32 R2, R8, 0x4, R2 ;  /* 0x0000000408027825 */ /* 0x001fc600078e0002 */
[----:B------:R-:W-:Y:S02]  /*0990*/  MOV R6, R2 ;  /* 0x0000000200067202 */ /* 0x000fe40000000f00 */
[----:B------:R-:W-:-:S07]  /*09a0*/  MOV R5, R3 ;  /* 0x0000000300057202 */ /* 0x000fce0000000f00 */
.L_x_5:
[----:B-1----:R-:W-:Y:S01]  /*09b0*/  IMAD.WIDE R2, R7, 0x4, R10 ;  /* 0x0000000407027825 */ /* 0x002fe200078e020a */
[----:B------:R-:W-:-:S05]  /*09c0*/  MOV R4, R6 ;  /* 0x0000000600047202 */ /* 0x000fca0000000f00 */
[----:B------:R-:W2:Y:S04]  /*09d0*/  LDG.E R2, desc[UR16][R2.64] ;  /* 0x0000001002027981 */ /* 0x000ea8000c1e1900 */
[----:B------:R0:W2:Y:S01]  /*09e0*/  LDG.E R4, desc[UR16][R4.64] ;  /* 0x0000001004047981 */ /* 0x0000a2000c1e1900 */
[----:B------:R-:W-:Y:S01]  /*09f0*/  UIADD3 UR4, UPT, UPT, UR4, 0x1, URZ ;  /* 0x0000000104047890 */ /* 0x000fe2000fffe0ff */
[----:B------:R-:W-:Y:S02]  /*0a00*/  IADD3 R6, P0, PT, R6, 0x4, RZ ;  /* 0x0000000406067810 */ /* 0x000fe40007f1e0ff */
[----:B------:R-:W-:Y:S01]  /*0a10*/  IADD3 R7, PT, PT, R7, 0x1, RZ ;  /* 0x0000000107077810 */ /* 0x000fe20007ffe0ff */
[----:B------:R-:W-:Y:S01]  /*0a20*/  UISETP.NE.AND UP0, UPT, UR4, URZ, UPT ;  /* 0x000000ff0400728c */ /* 0x000fe2000bf05270 */
[----:B0-----:R-:W-:Y:S01]  /*0a30*/  IADD3.X R5, PT, PT, RZ, R5, RZ, P0, !PT ;  /* 0x00000005ff057210 */ /* 0x001fe200007fe4ff */
[----:B--2---:R-:W-:-:S07]  /*0a40*/  FFMA R15, R2, R4, R15 ;  /* 0x00000004020f7223 */ /* 0x004fce000000000f */
[----:B------:R-:W-:Y:S05]  /*0a50*/  BRA.U UP0, `(.L_x_5) ;  /* 0xfffffffd00d47547 */ /* 0x000fea000b83ffff */
.L_x_0:
[----:B------:R-:W0:Y:S02]  /*0a60*/  LDC.64 R2, c[0x0][0x390] ;  /* 0x0000e400ff027b82 */ /* 0x000e240000000a00 */
[----:B0-----:R-:W-:-:S05]  /*0a70*/  IMAD.WIDE R2, R0, 0x4, R2 ;  /* 0x0000000400027825 */ /* 0x001fca00078e0202 */
[----:B------:R-:W-:Y:S01]  /*0a80*/  STG.E desc[UR16][R2.64], R15 ;  /* 0x0000000f02007986 */ /* 0x000fe2000c101910 */
[----:B------:R-:W-:Y:S05]  /*0a90*/  EXIT ;  /* 0x000000000000794d */ /* 0x000fea0003800000 */
.L_x_6:
[----:B------:R-:W-:-:S00]  /*0aa0*/  BRA `(.L_x_6) ;  /* 0xfffffffc00fc7947 */ /* 0x000fc0000383ffff */
[----:B------:R-:W-:-:S00]  /*0ab0*/  NOP ;  /* 0x0000000000007918 */ /* 0x000fc00000000000 */
        /* <DEDUP_REMOVED lines=12> */
.L_x_7:


//--------------------- .nv.shared.reserved.0     --------------------------
	.section	.nv.shared.reserved.0,"aw",@nobits
	.weak		__nv_reservedSMEM_offset_0_alias
	.size		__nv_reservedSMEM_offset_0_alias, 0, 64
	.other		__nv_reservedSMEM_offset_0_alias,@"STO_CUDA_RESERVED_SHARED STV_DEFAULT"
__nv_reservedSMEM_offset_0_alias:
	.zero		0
	.zero		64


//--------------------- .nv.constant0._Z20matrixVectorMultiplyPKfS0_Pfii --------------------------
	.section	.nv.constant0._Z20matrixVectorMultiplyPKfS0_Pfii,"a",@progbits
	.sectionflags	@""
	.align	4
.nv.constant0._Z20matrixVectorMultiplyPKfS0_Pfii:
	.zero		928


//--------------------- SYMBOLS --------------------------

	.type		.nv.reservedSmem.offset0,@object
	.size		.nv.reservedSmem.offset0,0x4
